//
// Generated by NVIDIA NVVM Compiler
//
// Compiler Build ID: CL-36424714
// Cuda compilation tools, release 13.0, V13.0.88
// Based on NVVM 20.0.0
//

.version 9.0
.target sm_100
.address_size 64

	// .globl	_Z10vector_addPfS_S_l

.visible .entry _Z10vector_addPfS_S_l(
	.param .u64 .ptr .align 1 _Z10vector_addPfS_S_l_param_0,
	.param .u64 .ptr .align 1 _Z10vector_addPfS_S_l_param_1,
	.param .u64 .ptr .align 1 _Z10vector_addPfS_S_l_param_2,
	.param .u64 _Z10vector_addPfS_S_l_param_3
)
{
	.reg .b32 	%r<5>;
	.reg .b32 	%f<4>;
	.reg .b64 	%rd<11>;

	ld.param.u64 	%rd1, [_Z10vector_addPfS_S_l_param_0];
	ld.param.u64 	%rd2, [_Z10vector_addPfS_S_l_param_1];
	ld.param.u64 	%rd3, [_Z10vector_addPfS_S_l_param_2];
	cvta.to.global.u64 	%rd4, %rd1;
	cvta.to.global.u64 	%rd5, %rd3;
	cvta.to.global.u64 	%rd6, %rd2;
	mov.u32 	%r1, %ctaid.x;
	mov.u32 	%r2, %ntid.x;
	mov.u32 	%r3, %tid.x;
	mad.lo.s32 	%r4, %r1, %r2, %r3;
	mul.wide.u32 	%rd7, %r4, 4;
	add.s64 	%rd8, %rd6, %rd7;
	ld.global.f32 	%f1, [%rd8];
	add.s64 	%rd9, %rd5, %rd7;
	ld.global.f32 	%f2, [%rd9];
	add.f32 	%f3, %f1, %f2;
	add.s64 	%rd10, %rd4, %rd7;
	st.global.f32 	[%rd10], %f3;
	ret;

}


// ===== COMPILED SASS (sm_100) =====

	.target	sm_100

	.elftype	@"ET_EXEC"


//--------------------- .note.nv.tkinfo           --------------------------
	.section	.note.nv.tkinfo,"",@"SHT_NOTE"
	.sectionflags	@"SHF_NOTE_NV_TKINFO"
	.tkinfo
        /*0018*/ 	.word	0x00000002
        /*0030*/ 	.string	""
        /*0030*/ 	.string	"ptxas"
        /*0030*/ 	.string	"Cuda compilation tools, release 13.0, V13.0.88"
        /*0030*/ 	.string	"Build cuda_13.0.r13.0/compiler.36424714_0"
        /*0030*/ 	.string	"-arch sm_100 -m 64 "



//--------------------- .note.nv.cuinfo           --------------------------
	.section	.note.nv.cuinfo,"",@"SHT_NOTE"
	.sectionflags	@"SHF_NOTE_NV_CUINFO"
        /*0018*/ 	.short	0x0002
        /*001a*/ 	.short	0x0064
        /*001c*/ 	.short	0x0082
	.zero		2


//--------------------- .nv.info                  --------------------------
	.section	.nv.info,"",@"SHT_CUDA_INFO"
	.align	4


	//----- nvinfo : EIATTR_REGCOUNT
	.align		4
        /*0000*/ 	.byte	0x04, 0x2f
        /*0002*/ 	.short	(.L_1 - .L_0)
	.align		4
.L_0:
        /*0004*/ 	.word	index@(_Z10vector_addPfS_S_l)
        /*0008*/ 	.word	0x0000000c


	//----- nvinfo : EIATTR_FRAME_SIZE
	.align		4
.L_1:
        /*000c*/ 	.byte	0x04, 0x11
        /*000e*/ 	.short	(.L_3 - .L_2)
	.align		4
.L_2:
        /*0010*/ 	.word	index@(_Z10vector_addPfS_S_l)
        /*0014*/ 	.word	0x00000000


	//----- nvinfo : EIATTR_MIN_STACK_SIZE
	.align		4
.L_3:
        /*0018*/ 	.byte	0x04, 0x12
        /*001a*/ 	.short	(.L_5 - .L_4)
	.align		4
.L_4:
        /*001c*/ 	.word	index@(_Z10vector_addPfS_S_l)
        /*0020*/ 	.word	0x00000000
.L_5:


//--------------------- .nv.compat                --------------------------
	.section	.nv.compat,"",@"SHT_CUDA_COMPAT_INFO"
	.align	4
        /*0000*/ 	.byte	0x02, 0x09, 0x00, 0x00, 0x02, 0x02, 0x01, 0x00, 0x02, 0x05, 0x05, 0x00, 0x03, 0x07, 0x01, 0x01
        /*0010*/ 	.byte	0x02, 0x03, 0x00, 0x00, 0x02, 0x06, 0x01, 0x00, 0x04, 0x0b, 0x08, 0x00, 0x09, 0x00, 0x00, 0x00
        /*0020*/ 	.byte	0x00, 0x00, 0x00, 0x00


//--------------------- .nv.info._Z10vector_addPfS_S_l --------------------------
	.section	.nv.info._Z10vector_addPfS_S_l,"",@"SHT_CUDA_INFO"
	.sectionflags	@""
	.align	4


	//----- nvinfo : EIATTR_CUDA_API_VERSION
	.align		4
        /*0000*/ 	.byte	0x04, 0x37
        /*0002*/ 	.short	(.L_7 - .L_6)
.L_6:
        /*0004*/ 	.word	0x00000082


	//----- nvinfo : EIATTR_KPARAM_INFO
	.align		4
.L_7:
        /*0008*/ 	.byte	0x04, 0x17
        /*000a*/ 	.short	(.L_9 - .L_8)
.L_8:
        /*000c*/ 	.word	0x00000000
        /*0010*/ 	.short	0x0003
        /*0012*/ 	.short	0x0018
        /*0014*/ 	.byte	0x00, 0xf0, 0x21, 0x00


	//----- nvinfo : EIATTR_KPARAM_INFO
	.align		4
.L_9:
        /*0018*/ 	.byte	0x04, 0x17
        /*001a*/ 	.short	(.L_11 - .L_10)
.L_10:
        /*001c*/ 	.word	0x00000000
        /*0020*/ 	.short	0x0002
        /*0022*/ 	.short	0x0010
        /*0024*/ 	.byte	0x00, 0xf5, 0x21, 0x00


	//----- nvinfo : EIATTR_KPARAM_INFO
	.align		4
.L_11:
        /*0028*/ 	.byte	0x04, 0x17
        /*002a*/ 	.short	(.L_13 - .L_12)
.L_12:
        /*002c*/ 	.word	0x00000000
        /*0030*/ 	.short	0x0001
        /*0032*/ 	.short	0x0008
        /*0034*/ 	.byte	0x00, 0xf5, 0x21, 0x00


	//----- nvinfo : EIATTR_KPARAM_INFO
	.align		4
.L_13:
        /*0038*/ 	.byte	0x04, 0x17
        /*003a*/ 	.short	(.L_15 - .L_14)
.L_14:
        /*003c*/ 	.word	0x00000000
        /*0040*/ 	.short	0x0000
        /*0042*/ 	.short	0x0000
        /*0044*/ 	.byte	0x00, 0xf5, 0x21, 0x00


	//----- nvinfo : EIATTR_SPARSE_MMA_MASK
	.align		4
.L_15:
        /*0048*/ 	.byte	0x03, 0x50
        /*004a*/ 	.short	0x0000


	//----- nvinfo : EIATTR_MAXREG_COUNT
	.align		4
        /*004c*/ 	.byte	0x03, 0x1b
        /*004e*/ 	.short	0x00ff


	//----- nvinfo : EIATTR_MERCURY_ISA_VERSION
	.align		4
        /*0050*/ 	.byte	0x03, 0x5f
        /*0052*/ 	.short	0x0101


	//----- nvinfo : EIATTR_VRC_CTA_INIT_COUNT
	.align		4
        /*0054*/ 	.byte	0x02, 0x4a
	.zero		1
	.zero		1


	//----- nvinfo : EIATTR_EXIT_INSTR_OFFSETS
	.align		4
        /*0058*/ 	.byte	0x04, 0x1c
        /*005a*/ 	.short	(.L_17 - .L_16)


	//   ....[0]....
.L_16:
        /*005c*/ 	.word	0x00000100


	//----- nvinfo : EIATTR_CBANK_PARAM_SIZE
	.align		4
.L_17:
        /*0060*/ 	.byte	0x03, 0x19
        /*0062*/ 	.short	0x0020


	//----- nvinfo : EIATTR_PARAM_CBANK
	.align		4
        /*0064*/ 	.byte	0x04, 0x0a
        /*0066*/ 	.short	(.L_19 - .L_18)
	.align		4
.L_18:
        /*0068*/ 	.word	index@(.nv.constant0._Z10vector_addPfS_S_l)
        /*006c*/ 	.short	0x0380
        /*006e*/ 	.short	0x0020


	//----- nvinfo : EIATTR_SW_WAR
	.align		4
.L_19:
        /*0070*/ 	.byte	0x04, 0x36
        /*0072*/ 	.short	(.L_21 - .L_20)
.L_20:
        /*0074*/ 	.word	0x00000008
.L_21:


//--------------------- .nv.callgraph             --------------------------
	.section	.nv.callgraph,"",@"SHT_CUDA_CALLGRAPH"
	.align	4
	.sectionentsize	8
	.align		4
        /*0000*/ 	.word	0x00000000
	.align		4
        /*0004*/ 	.word	0xffffffff
	.align		4
        /*0008*/ 	.word	0x00000000
	.align		4
        /*000c*/ 	.word	0xfffffffe
	.align		4
        /*0010*/ 	.word	0x00000000
	.align		4
        /*0014*/ 	.word	0xfffffffd
	.align		4
        /*0018*/ 	.word	0x00000000
	.align		4
        /*001c*/ 	.word	0xfffffffc


//--------------------- .text._Z10vector_addPfS_S_l --------------------------
	.section	.text._Z10vector_addPfS_S_l,"ax",@progbits
	.align	128
        .global         _Z10vector_addPfS_S_l
        .type           _Z10vector_addPfS_S_l,@function
        .size           _Z10vector_addPfS_S_l,(.L_x_1 - _Z10vector_addPfS_S_l)
        .other          _Z10vector_addPfS_S_l,@"STO_CUDA_ENTRY STV_DEFAULT"
_Z10vector_addPfS_S_l:
.text._Z10vector_addPfS_S_l:
[----:B------:R-:W-:Y:S01]  /*0000*/  LDC R1, c[0x0][0x37c] ;  /* 0x0000df00ff017b82 */ /* 0x000fe20000000800 */
[----:B------:R-:W0:Y:S07]  /*0010*/  S2R R0, SR_TID.X ;  /* 0x0000000000007919 */ /* 0x000e2e0000002100 */
[----:B------:R-:W0:Y:S01]  /*0020*/  S2UR UR6, SR_CTAID.X ;  /* 0x00000000000679c3 */ /* 0x000e220000002500 */
[----:B------:R-:W1:Y:S07]  /*0030*/  LDCU.64 UR4, c[0x0][0x358] ;  /* 0x00006b00ff0477ac */ /* 0x000e6e0008000a00 */
[----:B------:R-:W0:Y:S08]  /*0040*/  LDC R9, c[0x0][0x360] ;  /* 0x0000d800ff097b82 */ /* 0x000e300000000800 */
[----:B------:R-:W2:Y:S08]  /*0050*/  LDC.64 R2, c[0x0][0x388] ;  /* 0x0000e200ff027b82 */ /* 0x000eb00000000a00 */
[----:B------:R-:W3:Y:S01]  /*0060*/  LDC.64 R4, c[0x0][0x390] ;  /* 0x0000e400ff047b82 */ /* 0x000ee20000000a00 */
[----:B0-----:R-:W-:-:S07]  /*0070*/  IMAD R9, R9, UR6, R0 ;  /* 0x0000000609097c24 */ /* 0x001fce000f8e0200 */
[----:B------:R-:W0:Y:S01]  /*0080*/  LDC.64 R6, c[0x0][0x380] ;  /* 0x0000e000ff067b82 */ /* 0x000e220000000a00 */
[----:B--2---:R-:W-:-:S06]  /*0090*/  IMAD.WIDE.U32 R2, R9, 0x4, R2 ;  /* 0x0000000409027825 */ /* 0x004fcc00078e0002 */
[----:B-1----:R-:W2:Y:S01]  /*00a0*/  LDG.E R2, desc[UR4][R2.64] ;  /* 0x0000000402027981 */ /* 0x002ea2000c1e1900 */
[----:B---3--:R-:W-:-:S06]  /*00b0*/  IMAD.WIDE.U32 R4, R9, 0x4, R4 ;  /* 0x0000000409047825 */ /* 0x008fcc00078e0004 */
[----:B------:R-:W2:Y:S01]  /*00c0*/  LDG.E R5, desc[UR4][R4.64] ;  /* 0x0000000404057981 */ /* 0x000ea2000c1e1900 */
[----:B0-----:R-:W-:-:S04]  /*00d0*/  IMAD.WIDE.U32 R6, R9, 0x4, R6 ;  /* 0x0000000409067825 */ /* 0x001fc800078e0006 */
[----:B--2---:R-:W-:-:S05]  /*00e0*/  FADD R9, R2, R5 ;  /* 0x0000000502097221 */ /* 0x004fca0000000000 */
[----:B------:R-:W-:Y:S01]  /*00f0*/  STG.E desc[UR4][R6.64], R9 ;  /* 0x0000000906007986 */ /* 0x000fe2000c101904 */
[----:B------:R-:W-:Y:S05]  /*0100*/  EXIT ;  /* 0x000000000000794d */ /* 0x000fea0003800000 */
.L_x_0:
[----:B------:R-:W-:-:S00]  /*0110*/  BRA `(.L_x_0) ;  /* 0xfffffffc00fc7947 */ /* 0x000fc0000383ffff */
[----:B------:R-:W-:-:S00]  /*0120*/  NOP ;  /* 0x0000000000007918 */ /* 0x000fc00000000000 */
        /* <DEDUP_REMOVED lines=13> */
.L_x_1:


//--------------------- .nv.shared.reserved.0     --------------------------
	.section	.nv.shared.reserved.0,"aw",@nobits
	.weak		__nv_reservedSMEM_offset_0_alias
	.size		__nv_reservedSMEM_offset_0_alias, 0, 64
	.other		__nv_reservedSMEM_offset_0_alias,@"STO_CUDA_RESERVED_SHARED STV_DEFAULT"
__nv_reservedSMEM_offset_0_alias:
	.zero		0
	.zero		64


//--------------------- .nv.constant0._Z10vector_addPfS_S_l --------------------------
	.section	.nv.constant0._Z10vector_addPfS_S_l,"a",@progbits
	.sectionflags	@""
	.align	4
.nv.constant0._Z10vector_addPfS_S_l:
	.zero		928


//--------------------- SYMBOLS --------------------------

	.type		.nv.reservedSmem.offset0,@object
	.size		.nv.reservedSmem.offset0,0x4
